	.headerflags	@"EF_CUDA_TEXMODE_UNIFIED EF_CUDA_64BIT_ADDRESS EF_CUDA_ACCELERATORS EF_CUDA_SM90 EF_CUDA_VIRTUAL_SM(EF_CUDA_SM90)"
	.elftype	@"ET_EXEC"


//--------------------- .nv.info                  --------------------------
	.section	.nv.info,"",@"SHT_CUDA_INFO"
	.align	4


	//----- nvinfo : EIATTR_REGCOUNT
	.align		4
        /*0000*/ 	.byte	0x04, 0x2f
        /*0002*/ 	.short	(.L_1 - .L_0)
	.align		4
.L_0:
        /*0004*/ 	.word	index@(triton_poi_fused_mul_sigmoid_56)
        /*0008*/ 	.word	0x00000018


	//----- nvinfo : EIATTR_MIN_STACK_SIZE
	.align		4
.L_1:
        /*000c*/ 	.byte	0x04, 0x12
        /*000e*/ 	.short	(.L_3 - .L_2)
	.align		4
.L_2:
        /*0010*/ 	.word	index@(triton_poi_fused_mul_sigmoid_56)
        /*0014*/ 	.word	0x00000000


	//----- nvinfo : EIATTR_FRAME_SIZE
	.align		4
.L_3:
        /*0018*/ 	.byte	0x04, 0x11
        /*001a*/ 	.short	(.L_5 - .L_4)
	.align		4
.L_4:
        /*001c*/ 	.word	index@(triton_poi_fused_mul_sigmoid_56)
        /*0020*/ 	.word	0x00000000


	//----- nvinfo : EIATTR_MIN_STACK_SIZE
	.align		4
.L_5:
        /*0024*/ 	.byte	0x04, 0x12
        /*0026*/ 	.short	(.L_7 - .L_6)
	.align		4
.L_6:
        /*0028*/ 	.word	index@(triton_poi_fused_mul_sigmoid_56)
        /*002c*/ 	.word	0x00000000
.L_7:


//--------------------- .nv.info.triton_poi_fused_mul_sigmoid_56 --------------------------
	.section	.nv.info.triton_poi_fused_mul_sigmoid_56,"",@"SHT_CUDA_INFO"
	.sectionflags	@""
	.align	4


	//----- nvinfo : EIATTR_CUDA_API_VERSION
	.align		4
        /*0000*/ 	.byte	0x04, 0x37
        /*0002*/ 	.short	(.L_9 - .L_8)
.L_8:
        /*0004*/ 	.word	0x0000007c


	//----- nvinfo : EIATTR_KPARAM_INFO
	.align		4
.L_9:
        /*0008*/ 	.byte	0x04, 0x17
        /*000a*/ 	.short	(.L_11 - .L_10)
.L_10:
        /*000c*/ 	.word	0x00000000
        /*0010*/ 	.short	0x0002
        /*0012*/ 	.short	0x0010
        /*0014*/ 	.byte	0x00, 0xf0, 0x11, 0x00


	//----- nvinfo : EIATTR_KPARAM_INFO
	.align		4
.L_11:
        /*0018*/ 	.byte	0x04, 0x17
        /*001a*/ 	.short	(.L_13 - .L_12)
.L_12:
        /*001c*/ 	.word	0x00000000
        /*0020*/ 	.short	0x0001
        /*0022*/ 	.short	0x0008
        /*0024*/ 	.byte	0x00, 0xf4, 0x21, 0x00


	//----- nvinfo : EIATTR_KPARAM_INFO
	.align		4
.L_13:
        /*0028*/ 	.byte	0x04, 0x17
        /*002a*/ 	.short	(.L_15 - .L_14)
.L_14:
        /*002c*/ 	.word	0x00000000
        /*0030*/ 	.short	0x0000
        /*0032*/ 	.short	0x0000
        /*0034*/ 	.byte	0x00, 0xf4, 0x21, 0x00


	//----- nvinfo : EIATTR_SPARSE_MMA_MASK
	.align		4
.L_15:
        /*0038*/ 	.byte	0x03, 0x50
        /*003a*/ 	.short	0x0000


	//----- nvinfo : EIATTR_MAXREG_COUNT
	.align		4
        /*003c*/ 	.byte	0x03, 0x1b
        /*003e*/ 	.short	0x00ff


	//----- nvinfo : EIATTR_EXIT_INSTR_OFFSETS
	.align		4
        /*0040*/ 	.byte	0x04, 0x1c
        /*0042*/ 	.short	(.L_17 - .L_16)


	//   ....[0]....
.L_16:
        /*0044*/ 	.word	0x000007e0


	//----- nvinfo : EIATTR_REQNTID
	.align		4
.L_17:
        /*0048*/ 	.byte	0x04, 0x10
        /*004a*/ 	.short	(.L_19 - .L_18)
.L_18:
        /*004c*/ 	.word	0x00000080
        /*0050*/ 	.word	0x00000001
        /*0054*/ 	.word	0x00000001


	//----- nvinfo : EIATTR_CBANK_PARAM_SIZE
	.align		4
.L_19:
        /*0058*/ 	.byte	0x03, 0x19
        /*005a*/ 	.short	0x0014


	//----- nvinfo : EIATTR_PARAM_CBANK
	.align		4
        /*005c*/ 	.byte	0x04, 0x0a
        /*005e*/ 	.short	(.L_21 - .L_20)
	.align		4
.L_20:
        /*0060*/ 	.word	index@(.nv.constant0.triton_poi_fused_mul_sigmoid_56)
        /*0064*/ 	.short	0x0210
        /*0066*/ 	.short	0x0014


	//----- nvinfo : EIATTR_SW_WAR
	.align		4
.L_21:
        /*0068*/ 	.byte	0x04, 0x36
        /*006a*/ 	.short	(.L_23 - .L_22)
.L_22:
        /*006c*/ 	.word	0x00000008
.L_23:


//--------------------- .nv.callgraph             --------------------------
	.section	.nv.callgraph,"",@"SHT_CUDA_CALLGRAPH"
	.align	4
	.sectionentsize	8
	.align		4
        /*0000*/ 	.word	0x00000000
	.align		4
        /*0004*/ 	.word	0xffffffff
	.align		4
        /*0008*/ 	.word	0x00000000
	.align		4
        /*000c*/ 	.word	0xfffffffe
	.align		4
        /*0010*/ 	.word	0x00000000
	.align		4
        /*0014*/ 	.word	0xfffffffd
	.align		4
        /*0018*/ 	.word	0x00000000
	.align		4
        /*001c*/ 	.word	0xfffffffc


//--------------------- .text.triton_poi_fused_mul_sigmoid_56 --------------------------
	.section	.text.triton_poi_fused_mul_sigmoid_56,"ax",@progbits
	.align	128
        .global         triton_poi_fused_mul_sigmoid_56
        .type           triton_poi_fused_mul_sigmoid_56,@function
        .size           triton_poi_fused_mul_sigmoid_56,(.L_x_1 - triton_poi_fused_mul_sigmoid_56)
        .other          triton_poi_fused_mul_sigmoid_56,@"STO_CUDA_ENTRY STV_DEFAULT"
triton_poi_fused_mul_sigmoid_56:
.text.triton_poi_fused_mul_sigmoid_56:
[----:B------:R-:W-:Y:S01]  /*0000*/  LDC R1, c[0x0][0x28] ;  /* 0x00000a00ff017b82 */ /* 0x000fe20000000800 */
[----:B------:R-:W1:Y:S07]  /*0010*/  S2R R0, SR_TID.X ;  /* 0x0000000000007919 */ /* 0x000e6e0000002100 */
[----:B------:R-:W2:Y:S01]  /*0020*/  LDC.64 R2, c[0x0][0x210] ;  /* 0x00008400ff027b82 */ /* 0x000ea20000000a00 */
[----:B------:R-:W-:Y:S01]  /*0030*/  ULDC.64 UR4, c[0x0][0x208] ;  /* 0x0000820000047ab9 */ /* 0x000fe20000000a00 */
[----:B------:R-:W3:Y:S01]  /*0040*/  S2R R11, SR_CTAID.X ;  /* 0x00000000000b7919 */ /* 0x000ee20000002500 */
[----:B------:R-:W-:-:S05]  /*0050*/  HFMA2.MMA R10, -RZ, RZ, 0, 0 ;  /* 0x00000000ff0a7435 */ /* 0x000fca00000001ff */
[----:B------:R-:W4:Y:S01]  /*0060*/  LDC.64 R8, c[0x0][0x218] ;  /* 0x00008600ff087b82 */ /* 0x000f220000000a00 */
[----:B-1----:R-:W-:-:S04]  /*0070*/  SHF.L.U32 R0, R0, 0x2, RZ ;  /* 0x0000000200007819 */ /* 0x002fc800000006ff */
[----:B------:R-:W-:-:S04]  /*0080*/  LOP3.LUT R0, R0, 0x1fc, RZ, 0xc0, !PT ;  /* 0x000001fc00007812 */ /* 0x000fc800078ec0ff */
[----:B---3--:R-:W-:-:S05]  /*0090*/  LEA R11, R11, R0, 0x9 ;  /* 0x000000000b0b7211 */ /* 0x008fca00078e48ff */
[----:B--2---:R-:W-:-:S05]  /*00a0*/  IMAD.WIDE R2, R11, 0x4, R2 ;  /* 0x000000040b027825 */ /* 0x004fca00078e0202 */
[----:B------:R-:W2:Y:S01]  /*00b0*/  LDG.E.128 R4, desc[UR4][R2.64] ;  /* 0x0000000402047981 */ /* 0x000ea2000c1e1d00 */
[----:B------:R-:W-:-:S05]  /*00c0*/  IMAD.HI R0, R11, -0x77777777, R10 ;  /* 0x888888890b007827 */ /* 0x000fca00078e020a */
[----:B------:R-:W-:-:S04]  /*00d0*/  SHF.R.U32.HI R13, RZ, 0x1f, R0 ;  /* 0x0000001fff0d7819 */ /* 0x000fc80000011600 */
[CC--:B------:R-:W-:Y:S02]  /*00e0*/  LEA.HI.SX32 R10, R0.reuse, R13.reuse, 0x15 ;  /* 0x0000000d000a7211 */ /* 0x0c0fe400078faaff */
[----:B------:R-:W-:-:S03]  /*00f0*/  LEA.HI.SX32 R13, R0, R13, 0x13 ;  /* 0x0000000d000d7211 */ /* 0x000fc600078f9aff */
[----:B------:R-:W-:-:S04]  /*0100*/  IMAD R10, R10, -0xf00, R11 ;  /* 0xfffff1000a0a7824 */ /* 0x000fc800078e020b */
[----:B------:R-:W-:-:S04]  /*0110*/  IMAD R13, R13, 0xf00, R10 ;  /* 0x00000f000d0d7824 */ /* 0x000fc800078e020a */
[----:B----4-:R-:W-:-:S06]  /*0120*/  IMAD.WIDE R8, R13, 0x4, R8 ;  /* 0x000000040d087825 */ /* 0x010fcc00078e0208 */
[----:B------:R-:W3:Y:S01]  /*0130*/  LDG.E.EL.128 R8, desc[UR4][R8.64] ;  /* 0x0000000408087981 */ /* 0x000ee2000c2e1d00 */
[----:B--2---:R-:W-:-:S04]  /*0140*/  FADD R0, RZ, -R4 ;  /* 0x80000004ff007221 */ /* 0x004fc80000000000 */
[----:B------:R-:W-:Y:S01]  /*0150*/  FMUL R12, R0, 1.4426950216293334961 ;  /* 0x3fb8aa3b000c7820 */ /* 0x000fe20000400000 */
[----:B------:R-:W-:-:S04]  /*0160*/  FADD R0, RZ, -R5 ;  /* 0x80000005ff007221 */ /* 0x000fc80000000000 */
[----:B------:R-:W-:Y:S01]  /*0170*/  FMUL R14, R0, 1.4426950216293334961 ;  /* 0x3fb8aa3b000e7820 */ /* 0x000fe20000400000 */
[----:B------:R-:W-:Y:S01]  /*0180*/  FADD R0, RZ, -R6 ;  /* 0x80000006ff007221 */ /* 0x000fe20000000000 */
[----:B------:R-:W-:-:S03]  /*0190*/  FSETP.GEU.AND P0, PT, R12, -126, PT ;  /* 0xc2fc00000c00780b */ /* 0x000fc60003f0e000 */
[----:B------:R-:W-:Y:S01]  /*01a0*/  FMUL R16, R0, 1.4426950216293334961 ;  /* 0x3fb8aa3b00107820 */ /* 0x000fe20000400000 */
[----:B------:R-:W-:Y:S01]  /*01b0*/  FADD R0, RZ, -R7 ;  /* 0x80000007ff007221 */ /* 0x000fe20000000000 */
[----:B------:R-:W-:-:S03]  /*01c0*/  FSETP.GEU.AND P1, PT, R14, -126, PT ;  /* 0xc2fc00000e00780b */ /* 0x000fc60003f2e000 */
[----:B------:R-:W-:Y:S01]  /*01d0*/  FSETP.GEU.AND P2, PT, R16, -126, PT ;  /* 0xc2fc00001000780b */ /* 0x000fe20003f4e000 */
[----:B------:R-:W-:-:S04]  /*01e0*/  FMUL R17, R0, 1.4426950216293334961 ;  /* 0x3fb8aa3b00117820 */ /* 0x000fc80000400000 */
[----:B------:R-:W-:Y:S01]  /*01f0*/  @!P0 FMUL R12, R12, 0.5 ;  /* 0x3f0000000c0c8820 */ /* 0x000fe20000400000 */
[----:B------:R-:W-:-:S03]  /*0200*/  FSETP.GEU.AND P4, PT, R17, -126, PT ;  /* 0xc2fc00001100780b */ /* 0x000fc60003f8e000 */
[----:B------:R1:W2:Y:S01]  /*0210*/  MUFU.EX2 R13, R12 ;  /* 0x0000000c000d7308 */ /* 0x0002a20000000800 */
[----:B---3--:R-:W-:Y:S01]  /*0220*/  FADD R8, RZ, -R8 ;  /* 0x80000008ff087221 */ /* 0x008fe20000000000 */
[----:B------:R-:W-:Y:S01]  /*0230*/  FADD R10, RZ, -R10 ;  /* 0x8000000aff0a7221 */ /* 0x000fe20000000000 */
[----:B------:R-:W-:Y:S01]  /*0240*/  FADD R9, RZ, -R9 ;  /* 0x80000009ff097221 */ /* 0x000fe20000000000 */
[----:B------:R-:W-:Y:S01]  /*0250*/  @!P2 FMUL R16, R16, 0.5 ;  /* 0x3f0000001010a820 */ /* 0x000fe20000400000 */
[----:B------:R-:W-:Y:S01]  /*0260*/  FADD R11, RZ, -R11 ;  /* 0x8000000bff0b7221 */ /* 0x000fe20000000000 */
[----:B------:R-:W-:Y:S01]  /*0270*/  FMUL R10, R10, 1.4426950216293334961 ;  /* 0x3fb8aa3b0a0a7820 */ /* 0x000fe20000400000 */
[----:B------:R-:W-:Y:S01]  /*0280*/  FMUL R9, R9, 1.4426950216293334961 ;  /* 0x3fb8aa3b09097820 */ /* 0x000fe20000400000 */
[----:B------:R-:W-:Y:S01]  /*0290*/  @!P1 FMUL R14, R14, 0.5 ;  /* 0x3f0000000e0e9820 */ /* 0x000fe20000400000 */
[----:B-1----:R-:W-:Y:S01]  /*02a0*/  FMUL R12, R8, 1.4426950216293334961 ;  /* 0x3fb8aa3b080c7820 */ /* 0x002fe20000400000 */
[----:B------:R-:W1:Y:S01]  /*02b0*/  MUFU.EX2 R16, R16 ;  /* 0x0000001000107308 */ /* 0x000e620000000800 */
[----:B------:R-:W-:Y:S01]  /*02c0*/  FMUL R11, R11, 1.4426950216293334961 ;  /* 0x3fb8aa3b0b0b7820 */ /* 0x000fe20000400000 */
[----:B------:R-:W-:Y:S01]  /*02d0*/  FSETP.GEU.AND P5, PT, R10, -126, PT ;  /* 0xc2fc00000a00780b */ /* 0x000fe20003fae000 */
[----:B------:R-:W-:Y:S01]  /*02e0*/  @!P4 FMUL R17, R17, 0.5 ;  /* 0x3f0000001111c820 */ /* 0x000fe20000400000 */
[----:B------:R-:W-:Y:S01]  /*02f0*/  FSETP.GEU.AND P3, PT, R12, -126, PT ;  /* 0xc2fc00000c00780b */ /* 0x000fe20003f6e000 */
[----:B--2---:R-:W-:Y:S01]  /*0300*/  @!P0 FMUL R13, R13, R13 ;  /* 0x0000000d0d0d8220 */ /* 0x004fe20000400000 */
[----:B------:R-:W-:-:S02]  /*0310*/  FSETP.GEU.AND P6, PT, R9, -126, PT ;  /* 0xc2fc00000900780b */ /* 0x000fc40003fce000 */
[----:B------:R-:W2:Y:S01]  /*0320*/  MUFU.EX2 R15, R14 ;  /* 0x0000000e000f7308 */ /* 0x000ea20000000800 */
[----:B------:R-:W-:Y:S01]  /*0330*/  FADD R0, R13, 1 ;  /* 0x3f8000000d007421 */ /* 0x000fe20000000000 */
[----:B-1----:R-:W-:Y:S01]  /*0340*/  @!P2 FMUL R16, R16, R16 ;  /* 0x000000101010a220 */ /* 0x002fe20000400000 */
[----:B------:R-:W-:-:S06]  /*0350*/  FSETP.GEU.AND P2, PT, R11, -126, PT ;  /* 0xc2fc00000b00780b */ /* 0x000fcc0003f4e000 */
[----:B------:R-:W-:Y:S01]  /*0360*/  @!P3 FMUL R12, R12, 0.5 ;  /* 0x3f0000000c0cb820 */ /* 0x000fe20000400000 */
[----:B------:R-:W-:Y:S01]  /*0370*/  @!P5 FMUL R10, R10, 0.5 ;  /* 0x3f0000000a0ad820 */ /* 0x000fe20000400000 */
[----:B------:R-:W-:Y:S01]  /*0380*/  @!P6 FMUL R9, R9, 0.5 ;  /* 0x3f0000000909e820 */ /* 0x000fe20000400000 */
[----:B------:R-:W1:Y:S01]  /*0390*/  MUFU.EX2 R17, R17 ;  /* 0x0000001100117308 */ /* 0x000e620000000800 */
[----:B------:R-:W-:Y:S01]  /*03a0*/  FADD R16, R16, 1 ;  /* 0x3f80000010107421 */ /* 0x000fe20000000000 */
[----:B--2---:R-:W-:Y:S01]  /*03b0*/  @!P1 FMUL R15, R15, R15 ;  /* 0x0000000f0f0f9220 */ /* 0x004fe20000400000 */
[----:B------:R-:W-:-:S03]  /*03c0*/  FSETP.GT.AND P1, PT, R0, 8.50705917302346158658e+37, PT ;  /* 0x7e8000000000780b */ /* 0x000fc60003f24000 */
[----:B------:R-:W-:Y:S02]  /*03d0*/  FADD R15, R15, 1 ;  /* 0x3f8000000f0f7421 */ /* 0x000fe40000000000 */
[----:B------:R-:W2:Y:S01]  /*03e0*/  MUFU.EX2 R12, R12 ;  /* 0x0000000c000c7308 */ /* 0x000ea20000000800 */
[----:B------:R-:W-:Y:S02]  /*03f0*/  @!P2 FMUL R11, R11, 0.5 ;  /* 0x3f0000000b0ba820 */ /* 0x000fe40000400000 */
[----:B------:R-:W-:Y:S01]  /*0400*/  FSETP.GT.AND P0, PT, R15, 8.50705917302346158658e+37, PT ;  /* 0x7e8000000f00780b */ /* 0x000fe20003f04000 */
[----:B-1----:R-:W-:-:S04]  /*0410*/  @!P4 FMUL R17, R17, R17 ;  /* 0x000000111111c220 */ /* 0x002fc80000400000 */
[----:B------:R-:W1:Y:S01]  /*0420*/  MUFU.EX2 R10, R10 ;  /* 0x0000000a000a7308 */ /* 0x000e620000000800 */
[----:B------:R-:W-:Y:S01]  /*0430*/  FSETP.GT.AND P4, PT, R16, 8.50705917302346158658e+37, PT ;  /* 0x7e8000001000780b */ /* 0x000fe20003f84000 */
[----:B------:R-:W-:Y:S01]  /*0440*/  @P1 FMUL R0, R0, 0.25 ;  /* 0x3e80000000001820 */ /* 0x000fe20000400000 */
[----:B------:R-:W-:Y:S01]  /*0450*/  FADD R17, R17, 1 ;  /* 0x3f80000011117421 */ /* 0x000fe20000000000 */
[----:B--2---:R-:W-:-:S04]  /*0460*/  @!P3 FMUL R12, R12, R12 ;  /* 0x0000000c0c0cb220 */ /* 0x004fc80000400000 */
[----:B------:R-:W2:Y:S01]  /*0470*/  MUFU.EX2 R9, R9 ;  /* 0x0000000900097308 */ /* 0x000ea20000000800 */
[----:B------:R-:W-:Y:S01]  /*0480*/  FSETP.GT.AND P3, PT, R17, 8.50705917302346158658e+37, PT ;  /* 0x7e8000001100780b */ /* 0x000fe20003f64000 */
[----:B------:R-:W-:Y:S01]  /*0490*/  @P0 FMUL R15, R15, 0.25 ;  /* 0x3e8000000f0f0820 */ /* 0x000fe20000400000 */
[----:B------:R-:W-:-:S03]  /*04a0*/  FADD R18, R12, 1 ;  /* 0x3f8000000c127421 */ /* 0x000fc60000000000 */
[----:B------:R-:W-:Y:S01]  /*04b0*/  @P4 FMUL R16, R16, 0.25 ;  /* 0x3e80000010104820 */ /* 0x000fe20000400000 */
[----:B-1----:R-:W-:Y:S01]  /*04c0*/  @!P5 FMUL R10, R10, R10 ;  /* 0x0000000a0a0ad220 */ /* 0x002fe20000400000 */
[----:B------:R-:W1:Y:S03]  /*04d0*/  MUFU.EX2 R11, R11 ;  /* 0x0000000b000b7308 */ /* 0x000e660000000800 */
[----:B------:R-:W-:-:S03]  /*04e0*/  FADD R12, R10, 1 ;  /* 0x3f8000000a0c7421 */ /* 0x000fc60000000000 */
[----:B------:R-:W-:Y:S01]  /*04f0*/  @P3 FMUL R17, R17, 0.25 ;  /* 0x3e80000011113820 */ /* 0x000fe20000400000 */
[----:B--2---:R-:W-:Y:S01]  /*0500*/  @!P6 FMUL R9, R9, R9 ;  /* 0x000000090909e220 */ /* 0x004fe20000400000 */
[----:B------:R-:W-:Y:S01]  /*0510*/  FSETP.GT.AND P6, PT, R18, 8.50705917302346158658e+37, PT ;  /* 0x7e8000001200780b */ /* 0x000fe20003fc4000 */
[----:B------:R-:W2:Y:S02]  /*0520*/  MUFU.RCP R0, R0 ;  /* 0x0000000000007308 */ /* 0x000ea40000001000 */
[----:B------:R-:W-:Y:S01]  /*0530*/  FADD R20, R9, 1 ;  /* 0x3f80000009147421 */ /* 0x000fe20000000000 */
[----:B------:R-:W-:Y:S01]  /*0540*/  MOV R9, 0x3e800000 ;  /* 0x3e80000000097802 */ /* 0x000fe20000000f00 */
[----:B-1----:R-:W-:Y:S01]  /*0550*/  @!P2 FMUL R11, R11, R11 ;  /* 0x0000000b0b0ba220 */ /* 0x002fe20000400000 */
[----:B------:R-:W-:-:S03]  /*0560*/  FSETP.GT.AND P2, PT, R12, 8.50705917302346158658e+37, PT ;  /* 0x7e8000000c00780b */ /* 0x000fc60003f44000 */
[----:B------:R1:W3:Y:S01]  /*0570*/  MUFU.RCP R8, R15 ;  /* 0x0000000f00087308 */ /* 0x0002e20000001000 */
[----:B------:R-:W-:Y:S01]  /*0580*/  FSEL R13, R9, 1, P1 ;  /* 0x3f800000090d7808 */ /* 0x000fe20000800000 */
[----:B------:R-:W-:Y:S01]  /*0590*/  FADD R21, R11, 1 ;  /* 0x3f8000000b157421 */ /* 0x000fe20000000000 */
[----:B------:R-:W-:Y:S01]  /*05a0*/  FSETP.GT.AND P5, PT, R20, 8.50705917302346158658e+37, PT ;  /* 0x7e8000001400780b */ /* 0x000fe20003fa4000 */
[----:B------:R-:W-:Y:S01]  /*05b0*/  @P6 FMUL R18, R18, 0.25 ;  /* 0x3e80000012126820 */ /* 0x000fe20000400000 */
[----:B------:R-:W-:Y:S02]  /*05c0*/  FSEL R19, R9, 1, P3 ;  /* 0x3f80000009137808 */ /* 0x000fe40001800000 */
[----:B------:R-:W-:Y:S01]  /*05d0*/  FSETP.GT.AND P1, PT, R21, 8.50705917302346158658e+37, PT ;  /* 0x7e8000001500780b */ /* 0x000fe20003f24000 */
[----:B------:R-:W4:Y:S01]  /*05e0*/  MUFU.RCP R16, R16 ;  /* 0x0000001000107308 */ /* 0x000f220000001000 */
[----:B-1----:R-:W-:Y:S01]  /*05f0*/  FSEL R15, R9, 1, P0 ;  /* 0x3f800000090f7808 */ /* 0x002fe20000000000 */
[----:B--2---:R-:W-:Y:S01]  /*0600*/  FMUL R13, R0, R13 ;  /* 0x0000000d000d7220 */ /* 0x004fe20000400000 */
[----:B------:R-:W-:-:S03]  /*0610*/  @P2 FMUL R12, R12, 0.25 ;  /* 0x3e8000000c0c2820 */ /* 0x000fc60000400000 */
[----:B------:R-:W-:Y:S01]  /*0620*/  FMUL R4, R4, R13 ;  /* 0x0000000d04047220 */ /* 0x000fe20000400000 */
[----:B---3--:R-:W-:Y:S01]  /*0630*/  FMUL R8, R8, R15 ;  /* 0x0000000f08087220 */ /* 0x008fe20000400000 */
[----:B------:R1:W2:Y:S01]  /*0640*/  MUFU.RCP R14, R17 ;  /* 0x00000011000e7308 */ /* 0x0002a20000001000 */
[----:B------:R-:W-:Y:S01]  /*0650*/  @P5 FMUL R20, R20, 0.25 ;  /* 0x3e80000014145820 */ /* 0x000fe20000400000 */
[----:B------:R-:W-:Y:S01]  /*0660*/  FSEL R13, R9, 1, P6 ;  /* 0x3f800000090d7808 */ /* 0x000fe20003000000 */
[----:B------:R-:W-:Y:S01]  /*0670*/  FMUL R5, R5, R8 ;  /* 0x0000000805057220 */ /* 0x000fe20000400000 */
[----:B------:R-:W-:Y:S01]  /*0680*/  @P1 FMUL R21, R21, 0.25 ;  /* 0x3e80000015151820 */ /* 0x000fe20000400000 */
[C---:B------:R-:W-:Y:S02]  /*0690*/  FSEL R8, R9.reuse, 1, P5 ;  /* 0x3f80000009087808 */ /* 0x040fe40002800000 */
[C---:B------:R-:W-:Y:S01]  /*06a0*/  FSEL R15, R9.reuse, 1, P2 ;  /* 0x3f800000090f7808 */ /* 0x040fe20001000000 */
[----:B------:R-:W3:Y:S01]  /*06b0*/  MUFU.RCP R10, R18 ;  /* 0x00000012000a7308 */ /* 0x000ee20000001000 */
[----:B-1----:R-:W-:-:S02]  /*06c0*/  FSEL R17, R9, 1, P4 ;  /* 0x3f80000009117808 */ /* 0x002fc40002000000 */
[----:B------:R-:W-:-:S03]  /*06d0*/  FSEL R9, R9, 1, P1 ;  /* 0x3f80000009097808 */ /* 0x000fc60000800000 */
[----:B----4-:R-:W-:Y:S01]  /*06e0*/  FMUL R17, R16, R17 ;  /* 0x0000001110117220 */ /* 0x010fe20000400000 */
[----:B--2---:R-:W-:Y:S01]  /*06f0*/  FMUL R14, R14, R19 ;  /* 0x000000130e0e7220 */ /* 0x004fe20000400000 */
[----:B------:R-:W1:Y:S02]  /*0700*/  MUFU.RCP R11, R20 ;  /* 0x00000014000b7308 */ /* 0x000e640000001000 */
[----:B------:R-:W-:Y:S01]  /*0710*/  FMUL R6, R6, R17 ;  /* 0x0000001106067220 */ /* 0x000fe20000400000 */
[----:B------:R-:W-:Y:S01]  /*0720*/  FMUL R7, R7, R14 ;  /* 0x0000000e07077220 */ /* 0x000fe20000400000 */
[----:B---3--:R-:W-:-:S04]  /*0730*/  FMUL R13, R10, R13 ;  /* 0x0000000d0a0d7220 */ /* 0x008fc80000400000 */
[----:B------:R-:W2:Y:S01]  /*0740*/  MUFU.RCP R12, R12 ;  /* 0x0000000c000c7308 */ /* 0x000ea20000001000 */
[----:B------:R-:W-:Y:S01]  /*0750*/  FMUL R4, R4, R13 ;  /* 0x0000000d04047220 */ /* 0x000fe20000400000 */
[----:B-1----:R-:W-:-:S06]  /*0760*/  FMUL R8, R11, R8 ;  /* 0x000000080b087220 */ /* 0x002fcc0000400000 */
[----:B------:R-:W1:Y:S01]  /*0770*/  MUFU.RCP R0, R21 ;  /* 0x0000001500007308 */ /* 0x000e620000001000 */
[----:B------:R-:W-:Y:S01]  /*0780*/  FMUL R5, R5, R8 ;  /* 0x0000000805057220 */ /* 0x000fe20000400000 */
[----:B--2---:R-:W-:-:S04]  /*0790*/  FMUL R15, R12, R15 ;  /* 0x0000000f0c0f7220 */ /* 0x004fc80000400000 */
[----:B------:R-:W-:Y:S01]  /*07a0*/  FMUL R6, R6, R15 ;  /* 0x0000000f06067220 */ /* 0x000fe20000400000 */
[----:B-1----:R-:W-:-:S04]  /*07b0*/  FMUL R0, R0, R9 ;  /* 0x0000000900007220 */ /* 0x002fc80000400000 */
[----:B------:R-:W-:-:S05]  /*07c0*/  FMUL R7, R7, R0 ;  /* 0x0000000007077220 */ /* 0x000fca0000400000 */
[----:B------:R-:W-:Y:S01]  /*07d0*/  STG.E.128 desc[UR4][R2.64], R4 ;  /* 0x0000000402007986 */ /* 0x000fe2000c101d04 */
[----:B------:R-:W-:Y:S05]  /*07e0*/  EXIT ;  /* 0x000000000000794d */ /* 0x000fea0003800000 */
.L_x_0:
[----:B------:R-:W-:-:S00]  /*07f0*/  BRA `(.L_x_0) ;  /* 0xfffffffc00fc7947 */ /* 0x000fc0000383ffff */
[----:B------:R-:W-:-:S00]  /*0800*/  NOP ;  /* 0x0000000000007918 */ /* 0x000fc00000000000 */
[----:B------:R-:W-:-:S00]  /*0810*/  NOP ;  /* 0x0000000000007918 */ /* 0x000fc00000000000 */
[----:B------:R-:W-:-:S00]  /*0820*/  NOP ;  /* 0x0000000000007918 */ /* 0x000fc00000000000 */
[----:B------:R-:W-:-:S00]  /*0830*/  NOP ;  /* 0x0000000000007918 */ /* 0x000fc00000000000 */
[----:B------:R-:W-:-:S00]  /*0840*/  NOP ;  /* 0x0000000000007918 */ /* 0x000fc00000000000 */
[----:B------:R-:W-:-:S00]  /*0850*/  NOP ;  /* 0x0000000000007918 */ /* 0x000fc00000000000 */
[----:B------:R-:W-:-:S00]  /*0860*/  NOP ;  /* 0x0000000000007918 */ /* 0x000fc00000000000 */
[----:B------:R-:W-:-:S00]  /*0870*/  NOP ;  /* 0x0000000000007918 */ /* 0x000fc00000000000 */
.L_x_1:


//--------------------- .nv.constant0.triton_poi_fused_mul_sigmoid_56 --------------------------
	.section	.nv.constant0.triton_poi_fused_mul_sigmoid_56,"a",@progbits
	.sectionflags	@""
	.align	4
.nv.constant0.triton_poi_fused_mul_sigmoid_56:
	.zero		548
